//
// Generated by NVIDIA NVVM Compiler
//
// Compiler Build ID: CL-36424714
// Cuda compilation tools, release 13.0, V13.0.88
// Based on NVVM 20.0.0
//

.version 9.0
.target sm_100
.address_size 64

	// .globl	_Z7vec_addPiS_S_
.extern .func  (.param .b32 func_retval0) vprintf
(
	.param .b64 vprintf_param_0,
	.param .b64 vprintf_param_1
)
;
.global .align 1 .b8 $str[62] = {72, 101, 108, 108, 111, 32, 102, 114, 111, 109, 32, 116, 104, 114, 101, 97, 100, 32, 40, 37, 100, 44, 32, 37, 100, 44, 32, 37, 100, 41, 46, 32, 87, 101, 32, 97, 100, 100, 101, 100, 32, 37, 100, 32, 97, 110, 100, 32, 37, 100, 32, 116, 111, 32, 103, 101, 116, 32, 37, 100, 10};

.visible .entry _Z7vec_addPiS_S_(
	.param .u64 .ptr .align 1 _Z7vec_addPiS_S__param_0,
	.param .u64 .ptr .align 1 _Z7vec_addPiS_S__param_1,
	.param .u64 .ptr .align 1 _Z7vec_addPiS_S__param_2
)
{
	.local .align 8 .b8 	__local_depot0[24];
	.reg .b64 	%SP;
	.reg .b64 	%SPL;
	.reg .b32 	%r<11>;
	.reg .b64 	%rd<15>;

	mov.u64 	%SPL, __local_depot0;
	cvta.local.u64 	%SP, %SPL;
	ld.param.u64 	%rd1, [_Z7vec_addPiS_S__param_0];
	ld.param.u64 	%rd2, [_Z7vec_addPiS_S__param_1];
	ld.param.u64 	%rd3, [_Z7vec_addPiS_S__param_2];
	cvta.to.global.u64 	%rd4, %rd3;
	cvta.to.global.u64 	%rd5, %rd2;
	cvta.to.global.u64 	%rd6, %rd1;
	add.u64 	%rd7, %SP, 0;
	add.u64 	%rd8, %SPL, 0;
	mov.u32 	%r1, %tid.x;
	mul.wide.u32 	%rd9, %r1, 4;
	add.s64 	%rd10, %rd6, %rd9;
	ld.global.u32 	%r2, [%rd10];
	add.s64 	%rd11, %rd5, %rd9;
	ld.global.u32 	%r3, [%rd11];
	add.s32 	%r4, %r3, %r2;
	add.s64 	%rd12, %rd4, %rd9;
	st.global.u32 	[%rd12], %r4;
	mov.u32 	%r5, %tid.y;
	mov.u32 	%r6, %tid.z;
	ld.global.u32 	%r7, [%rd10];
	ld.global.u32 	%r8, [%rd11];
	st.local.v2.u32 	[%rd8], {%r1, %r5};
	st.local.v2.u32 	[%rd8+8], {%r6, %r7};
	st.local.v2.u32 	[%rd8+16], {%r8, %r4};
	mov.u64 	%rd13, $str;
	cvta.global.u64 	%rd14, %rd13;
	{ // callseq 0, 0
	.param .b64 param0;
	st.param.b64 	[param0], %rd14;
	.param .b64 param1;
	st.param.b64 	[param1], %rd7;
	.param .b32 retval0;
	call.uni (retval0), 
	vprintf, 
	(
	param0, 
	param1
	);
	ld.param.b32 	%r9, [retval0];
	} // callseq 0
	ret;

}


// ===== COMPILED SASS (sm_100) =====

	.target	sm_100

	.elftype	@"ET_EXEC"


//--------------------- .note.nv.tkinfo           --------------------------
	.section	.note.nv.tkinfo,"",@"SHT_NOTE"
	.sectionflags	@"SHF_NOTE_NV_TKINFO"
	.tkinfo
        /*0018*/ 	.word	0x00000002
        /*0030*/ 	.string	""
        /*0030*/ 	.string	"ptxas"
        /*0030*/ 	.string	"Cuda compilation tools, release 13.0, V13.0.88"
        /*0030*/ 	.string	"Build cuda_13.0.r13.0/compiler.36424714_0"
        /*0030*/ 	.string	"-arch sm_100 -m 64 "



//--------------------- .note.nv.cuinfo           --------------------------
	.section	.note.nv.cuinfo,"",@"SHT_NOTE"
	.sectionflags	@"SHF_NOTE_NV_CUINFO"
        /*0018*/ 	.short	0x0002
        /*001a*/ 	.short	0x0064
        /*001c*/ 	.short	0x0082
	.zero		2


//--------------------- .nv.info                  --------------------------
	.section	.nv.info,"",@"SHT_CUDA_INFO"
	.align	4


	//----- nvinfo : EIATTR_REGCOUNT
	.align		4
        /*0000*/ 	.byte	0x04, 0x2f
        /*0002*/ 	.short	(.L_2 - .L_1)
	.align		4
.L_1:
        /*0004*/ 	.word	index@(_Z7vec_addPiS_S_)
        /*0008*/ 	.word	0x00000018


	//----- nvinfo : EIATTR_FRAME_SIZE
	.align		4
.L_2:
        /*000c*/ 	.byte	0x04, 0x11
        /*000e*/ 	.short	(.L_4 - .L_3)
	.align		4
.L_3:
        /*0010*/ 	.word	index@(_Z7vec_addPiS_S_)
        /*0014*/ 	.word	0x00000018


	//----- nvinfo : EIATTR_MIN_STACK_SIZE
	.align		4
.L_4:
        /*0018*/ 	.byte	0x04, 0x12
        /*001a*/ 	.short	(.L_6 - .L_5)
	.align		4
.L_5:
        /*001c*/ 	.word	index@(_Z7vec_addPiS_S_)
        /*0020*/ 	.word	0x00000018
.L_6:


//--------------------- .nv.compat                --------------------------
	.section	.nv.compat,"",@"SHT_CUDA_COMPAT_INFO"
	.align	4
        /*0000*/ 	.byte	0x02, 0x09, 0x00, 0x00, 0x02, 0x02, 0x01, 0x00, 0x02, 0x05, 0x05, 0x00, 0x03, 0x07, 0x01, 0x01
        /*0010*/ 	.byte	0x02, 0x03, 0x00, 0x00, 0x02, 0x06, 0x01, 0x00, 0x04, 0x0b, 0x08, 0x00, 0x09, 0x00, 0x00, 0x00
        /*0020*/ 	.byte	0x00, 0x00, 0x00, 0x00


//--------------------- .nv.info._Z7vec_addPiS_S_ --------------------------
	.section	.nv.info._Z7vec_addPiS_S_,"",@"SHT_CUDA_INFO"
	.sectionflags	@""
	.align	4


	//----- nvinfo : EIATTR_CUDA_API_VERSION
	.align		4
        /*0000*/ 	.byte	0x04, 0x37
        /*0002*/ 	.short	(.L_8 - .L_7)
.L_7:
        /*0004*/ 	.word	0x00000082


	//----- nvinfo : EIATTR_KPARAM_INFO
	.align		4
.L_8:
        /*0008*/ 	.byte	0x04, 0x17
        /*000a*/ 	.short	(.L_10 - .L_9)
.L_9:
        /*000c*/ 	.word	0x00000000
        /*0010*/ 	.short	0x0002
        /*0012*/ 	.short	0x0010
        /*0014*/ 	.byte	0x00, 0xf5, 0x21, 0x00


	//----- nvinfo : EIATTR_KPARAM_INFO
	.align		4
.L_10:
        /*0018*/ 	.byte	0x04, 0x17
        /*001a*/ 	.short	(.L_12 - .L_11)
.L_11:
        /*001c*/ 	.word	0x00000000
        /*0020*/ 	.short	0x0001
        /*0022*/ 	.short	0x0008
        /*0024*/ 	.byte	0x00, 0xf5, 0x21, 0x00


	//----- nvinfo : EIATTR_KPARAM_INFO
	.align		4
.L_12:
        /*0028*/ 	.byte	0x04, 0x17
        /*002a*/ 	.short	(.L_14 - .L_13)
.L_13:
        /*002c*/ 	.word	0x00000000
        /*0030*/ 	.short	0x0000
        /*0032*/ 	.short	0x0000
        /*0034*/ 	.byte	0x00, 0xf5, 0x21, 0x00


	//----- nvinfo : EIATTR_SPARSE_MMA_MASK
	.align		4
.L_14:
        /*0038*/ 	.byte	0x03, 0x50
        /*003a*/ 	.short	0x0000


	//----- nvinfo : EIATTR_MAXREG_COUNT
	.align		4
        /*003c*/ 	.byte	0x03, 0x1b
        /*003e*/ 	.short	0x00ff


	//----- nvinfo : EIATTR_EXTERNS
	.align		4
        /*0040*/ 	.byte	0x04, 0x0f
        /*0042*/ 	.short	(.L_16 - .L_15)


	//   ....[0]....
	.align		4
.L_15:
        /*0044*/ 	.word	index@(vprintf)


	//----- nvinfo : EIATTR_MERCURY_ISA_VERSION
	.align		4
.L_16:
        /*0048*/ 	.byte	0x03, 0x5f
        /*004a*/ 	.short	0x0101


	//----- nvinfo : EIATTR_VRC_CTA_INIT_COUNT
	.align		4
        /*004c*/ 	.byte	0x02, 0x4a
	.zero		1
	.zero		1


	//----- nvinfo : EIATTR_SYSCALL_OFFSETS
	.align		4
        /*0050*/ 	.byte	0x04, 0x46
        /*0052*/ 	.short	(.L_18 - .L_17)


	//   ....[0]....
.L_17:
        /*0054*/ 	.word	0x000001f0


	//----- nvinfo : EIATTR_EXIT_INSTR_OFFSETS
	.align		4
.L_18:
        /*0058*/ 	.byte	0x04, 0x1c
        /*005a*/ 	.short	(.L_20 - .L_19)


	//   ....[0]....
.L_19:
        /*005c*/ 	.word	0x00000200


	//----- nvinfo : EIATTR_CBANK_PARAM_SIZE
	.align		4
.L_20:
        /*0060*/ 	.byte	0x03, 0x19
        /*0062*/ 	.short	0x0018


	//----- nvinfo : EIATTR_PARAM_CBANK
	.align		4
        /*0064*/ 	.byte	0x04, 0x0a
        /*0066*/ 	.short	(.L_22 - .L_21)
	.align		4
.L_21:
        /*0068*/ 	.word	index@(.nv.constant0._Z7vec_addPiS_S_)
        /*006c*/ 	.short	0x0380
        /*006e*/ 	.short	0x0018


	//----- nvinfo : EIATTR_SW_WAR
	.align		4
.L_22:
        /*0070*/ 	.byte	0x04, 0x36
        /*0072*/ 	.short	(.L_24 - .L_23)
.L_23:
        /*0074*/ 	.word	0x00000008
.L_24:


//--------------------- .nv.callgraph             --------------------------
	.section	.nv.callgraph,"",@"SHT_CUDA_CALLGRAPH"
	.align	4
	.sectionentsize	8
	.align		4
        /*0000*/ 	.word	0x00000000
	.align		4
        /*0004*/ 	.word	0xffffffff
	.align		4
        /*0008*/ 	.word	index@(_Z7vec_addPiS_S_)
	.align		4
        /*000c*/ 	.word	index@(vprintf)
	.align		4
        /*0010*/ 	.word	0x00000000
	.align		4
        /*0014*/ 	.word	0xfffffffe
	.align		4
        /*0018*/ 	.word	0x00000000
	.align		4
        /*001c*/ 	.word	0xfffffffd
	.align		4
        /*0020*/ 	.word	0x00000000
	.align		4
        /*0024*/ 	.word	0xfffffffc


//--------------------- .nv.constant4             --------------------------
	.section	.nv.constant4,"a",@progbits
	.align	8
	.align		8
.nv.constant4:
        /*0000*/ 	.dword	vprintf
	.align		8
        /*0008*/ 	.dword	$str


//--------------------- .text._Z7vec_addPiS_S_    --------------------------
	.section	.text._Z7vec_addPiS_S_,"ax",@progbits
	.align	128
        .global         _Z7vec_addPiS_S_
        .type           _Z7vec_addPiS_S_,@function
        .size           _Z7vec_addPiS_S_,(.L_x_2 - _Z7vec_addPiS_S_)
        .other          _Z7vec_addPiS_S_,@"STO_CUDA_ENTRY STV_DEFAULT"
_Z7vec_addPiS_S_:
.text._Z7vec_addPiS_S_:
[----:B------:R-:W0:Y:S01]  /*0000*/  LDC R1, c[0x0][0x37c] ;  /* 0x0000df00ff017b82 */ /* 0x000e220000000800 */
[----:B------:R-:W1:Y:S07]  /*0010*/  S2R R10, SR_TID.X ;  /* 0x00000000000a7919 */ /* 0x000e6e0000002100 */
[----:B------:R-:W1:Y:S01]  /*0020*/  LDC.64 R4, c[0x0][0x380] ;  /* 0x0000e000ff047b82 */ /* 0x000e620000000a00 */
[----:B------:R-:W2:Y:S01]  /*0030*/  LDCU.64 UR4, c[0x0][0x358] ;  /* 0x00006b00ff0477ac */ /* 0x000ea20008000a00 */
[----:B0-----:R-:W-:-:S06]  /*0040*/  IADD3 R1, PT, PT, R1, -0x18, RZ ;  /* 0xffffffe801017810 */ /* 0x001fcc0007ffe0ff */
[----:B------:R-:W0:Y:S08]  /*0050*/  LDC.64 R6, c[0x0][0x388] ;  /* 0x0000e200ff067b82 */ /* 0x000e300000000a00 */
[----:B------:R-:W3:Y:S01]  /*0060*/  LDC.64 R8, c[0x0][0x390] ;  /* 0x0000e400ff087b82 */ /* 0x000ee20000000a00 */
[----:B------:R-:W4:Y:S01]  /*0070*/  S2R R11, SR_TID.Y ;  /* 0x00000000000b7919 */ /* 0x000f220000002200 */
[----:B------:R-:W5:Y:S01]  /*0080*/  LDCU.64 UR6, c[0x4][0x8] ;  /* 0x01000100ff0677ac */ /* 0x000f620008000a00 */
[----:B-1----:R-:W-:-:S04]  /*0090*/  IMAD.WIDE.U32 R4, R10, 0x4, R4 ;  /* 0x000000040a047825 */ /* 0x002fc800078e0004 */
[C---:B0-----:R-:W-:Y:S01]  /*00a0*/  IMAD.WIDE.U32 R6, R10.reuse, 0x4, R6 ;  /* 0x000000040a067825 */ /* 0x041fe200078e0006 */
[----:B--2---:R-:W2:Y:S04]  /*00b0*/  LDG.E R3, desc[UR4][R4.64] ;  /* 0x0000000404037981 */ /* 0x004ea8000c1e1900 */
[----:B------:R-:W2:Y:S01]  /*00c0*/  LDG.E R0, desc[UR4][R6.64] ;  /* 0x0000000406007981 */ /* 0x000ea2000c1e1900 */
[----:B---3--:R-:W-:Y:S01]  /*00d0*/  IMAD.WIDE.U32 R8, R10, 0x4, R8 ;  /* 0x000000040a087825 */ /* 0x008fe200078e0008 */
[----:B------:R-:W0:Y:S01]  /*00e0*/  S2R R12, SR_TID.Z ;  /* 0x00000000000c7919 */ /* 0x000e220000002300 */
[----:B--2---:R-:W-:-:S05]  /*00f0*/  IADD3 R3, PT, PT, R3, R0, RZ ;  /* 0x0000000003037210 */ /* 0x004fca0007ffe0ff */
[----:B------:R1:W-:Y:S04]  /*0100*/  STG.E desc[UR4][R8.64], R3 ;  /* 0x0000000308007986 */ /* 0x0003e8000c101904 */
[----:B------:R5:W0:Y:S04]  /*0110*/  LDG.E R13, desc[UR4][R4.64] ;  /* 0x00000004040d7981 */ /* 0x000a28000c1e1900 */
[----:B------:R2:W3:Y:S01]  /*0120*/  LDG.E R2, desc[UR4][R6.64] ;  /* 0x0000000406027981 */ /* 0x0004e2000c1e1900 */
[----:B------:R-:W-:Y:S01]  /*0130*/  MOV R0, 0x0 ;  /* 0x0000000000007802 */ /* 0x000fe20000000f00 */
[----:B------:R-:W2:Y:S02]  /*0140*/  LDCU UR4, c[0x0][0x2f8] ;  /* 0x00005f00ff0477ac */ /* 0x000ea40008000800 */
[----:B----4-:R4:W-:Y:S01]  /*0150*/  STL.64 [R1], R10 ;  /* 0x0000000a01007387 */ /* 0x0109e20000100a00 */
[----:B-1----:R4:W1:Y:S01]  /*0160*/  LDC.64 R8, c[0x4][R0] ;  /* 0x0100000000087b82 */ /* 0x0028620000000a00 */
[----:B------:R-:W4:Y:S01]  /*0170*/  LDCU UR5, c[0x0][0x2fc] ;  /* 0x00005f80ff0577ac */ /* 0x000f220008000800 */
[----:B-----5:R-:W-:Y:S01]  /*0180*/  IMAD.U32 R4, RZ, RZ, UR6 ;  /* 0x00000006ff047e24 */ /* 0x020fe2000f8e00ff */
[----:B------:R-:W-:-:S02]  /*0190*/  MOV R5, UR7 ;  /* 0x0000000700057c02 */ /* 0x000fc40008000f00 */
[----:B--2---:R-:W-:-:S05]  /*01a0*/  IADD3 R6, P0, PT, R1, UR4, RZ ;  /* 0x0000000401067c10 */ /* 0x004fca000ff1e0ff */
[----:B----4-:R-:W-:Y:S01]  /*01b0*/  IMAD.X R7, RZ, RZ, UR5, P0 ;  /* 0x00000005ff077e24 */ /* 0x010fe200080e06ff */
[----:B0-----:R0:W-:Y:S04]  /*01c0*/  STL.64 [R1+0x8], R12 ;  /* 0x0000080c01007387 */ /* 0x0011e80000100a00 */
[----:B-1-3--:R0:W-:Y:S03]  /*01d0*/  STL.64 [R1+0x10], R2 ;  /* 0x0000100201007387 */ /* 0x00a1e60000100a00 */
[----:B------:R-:W-:-:S07]  /*01e0*/  LEPC R20, `(.L_x_0) ;  /* 0x000000001014794e */ /* 0x000fce0000000000 */
[----:B0-----:R-:W-:Y:S05]  /*01f0*/  CALL.ABS.NOINC R8 ;  /* 0x0000000008007343 */ /* 0x001fea0003c00000 */
.L_x_0:
[----:B------:R-:W-:Y:S05]  /*0200*/  EXIT ;  /* 0x000000000000794d */ /* 0x000fea0003800000 */
.L_x_1:
[----:B------:R-:W-:-:S00]  /*0210*/  BRA `(.L_x_1) ;  /* 0xfffffffc00fc7947 */ /* 0x000fc0000383ffff */
[----:B------:R-:W-:-:S00]  /*0220*/  NOP ;  /* 0x0000000000007918 */ /* 0x000fc00000000000 */
        /* <DEDUP_REMOVED lines=13> */
.L_x_2:


//--------------------- .nv.global.init           --------------------------
	.section	.nv.global.init,"aw",@progbits
.nv.global.init:
	.type		$str,@object
	.size		$str,(.L_0 - $str)
$str:
        /*0000*/ 	.byte	0x48, 0x65, 0x6c, 0x6c, 0x6f, 0x20, 0x66, 0x72, 0x6f, 0x6d, 0x20, 0x74, 0x68, 0x72, 0x65, 0x61
        /*0010*/ 	.byte	0x64, 0x20, 0x28, 0x25, 0x64, 0x2c, 0x20, 0x25, 0x64, 0x2c, 0x20, 0x25, 0x64, 0x29, 0x2e, 0x20
        /*0020*/ 	.byte	0x57, 0x65, 0x20, 0x61, 0x64, 0x64, 0x65, 0x64, 0x20, 0x25, 0x64, 0x20, 0x61, 0x6e, 0x64, 0x20
        /*0030*/ 	.byte	0x25, 0x64, 0x20, 0x74, 0x6f, 0x20, 0x67, 0x65, 0x74, 0x20, 0x25, 0x64, 0x0a, 0x00
.L_0:


//--------------------- .nv.shared.reserved.0     --------------------------
	.section	.nv.shared.reserved.0,"aw",@nobits
	.weak		__nv_reservedSMEM_offset_0_alias
	.size		__nv_reservedSMEM_offset_0_alias, 0, 64
	.other		__nv_reservedSMEM_offset_0_alias,@"STO_CUDA_RESERVED_SHARED STV_DEFAULT"
__nv_reservedSMEM_offset_0_alias:
	.zero		0
	.zero		64


//--------------------- .nv.constant0._Z7vec_addPiS_S_ --------------------------
	.section	.nv.constant0._Z7vec_addPiS_S_,"a",@progbits
	.sectionflags	@""
	.align	4
.nv.constant0._Z7vec_addPiS_S_:
	.zero		920


//--------------------- SYMBOLS --------------------------

	.type		.nv.reservedSmem.offset0,@object
	.size		.nv.reservedSmem.offset0,0x4
	.type		vprintf,@function
